//
// Generated by NVIDIA NVVM Compiler
//
// Compiler Build ID: CL-36424714
// Cuda compilation tools, release 13.0, V13.0.88
// Based on NVVM 20.0.0
//

.version 9.0
.target sm_100
.address_size 64

	// .globl	_Z7bfs_kerPiS_PcS0_S_i

.visible .entry _Z7bfs_kerPiS_PcS0_S_i(
	.param .u64 .ptr .align 1 _Z7bfs_kerPiS_PcS0_S_i_param_0,
	.param .u64 .ptr .align 1 _Z7bfs_kerPiS_PcS0_S_i_param_1,
	.param .u64 .ptr .align 1 _Z7bfs_kerPiS_PcS0_S_i_param_2,
	.param .u64 .ptr .align 1 _Z7bfs_kerPiS_PcS0_S_i_param_3,
	.param .u64 .ptr .align 1 _Z7bfs_kerPiS_PcS0_S_i_param_4,
	.param .u32 _Z7bfs_kerPiS_PcS0_S_i_param_5
)
{
	.reg .pred 	%p<6>;
	.reg .b16 	%rs<6>;
	.reg .b32 	%r<20>;
	.reg .b64 	%rd<27>;

	ld.param.u64 	%rd8, [_Z7bfs_kerPiS_PcS0_S_i_param_0];
	ld.param.u64 	%rd9, [_Z7bfs_kerPiS_PcS0_S_i_param_1];
	ld.param.u64 	%rd10, [_Z7bfs_kerPiS_PcS0_S_i_param_2];
	ld.param.u64 	%rd11, [_Z7bfs_kerPiS_PcS0_S_i_param_3];
	ld.param.u64 	%rd12, [_Z7bfs_kerPiS_PcS0_S_i_param_4];
	ld.param.u32 	%r10, [_Z7bfs_kerPiS_PcS0_S_i_param_5];
	cvta.to.global.u64 	%rd1, %rd12;
	cvta.to.global.u64 	%rd2, %rd11;
	cvta.to.global.u64 	%rd3, %rd10;
	mov.u32 	%r11, %ctaid.x;
	mov.u32 	%r12, %ntid.x;
	mov.u32 	%r13, %tid.x;
	mad.lo.s32 	%r1, %r11, %r12, %r13;
	setp.ge.s32 	%p1, %r1, %r10;
	@%p1 bra 	$L__BB0_7;
	cvt.s64.s32 	%rd13, %r1;
	add.s64 	%rd4, %rd3, %rd13;
	ld.global.u8 	%rs1, [%rd4];
	setp.eq.s16 	%p2, %rs1, 0;
	@%p2 bra 	$L__BB0_7;
	mov.b16 	%rs2, 0;
	st.global.u8 	[%rd4], %rs2;
	add.s64 	%rd15, %rd2, %rd13;
	mov.b16 	%rs3, 1;
	st.global.u8 	[%rd15], %rs3;
	cvta.to.global.u64 	%rd16, %rd8;
	mul.wide.s32 	%rd17, %r1, 4;
	add.s64 	%rd5, %rd16, %rd17;
	ld.global.u32 	%r18, [%rd5];
	ld.global.u32 	%r19, [%rd5+4];
	setp.ge.s32 	%p3, %r18, %r19;
	@%p3 bra 	$L__BB0_7;
	add.s64 	%rd6, %rd1, %rd17;
	cvta.to.global.u64 	%rd7, %rd9;
$L__BB0_4:
	mul.wide.s32 	%rd19, %r18, 4;
	add.s64 	%rd20, %rd7, %rd19;
	ld.global.u32 	%r6, [%rd20];
	cvt.s64.s32 	%rd21, %r6;
	add.s64 	%rd22, %rd2, %rd21;
	ld.global.u8 	%rs4, [%rd22];
	setp.ne.s16 	%p4, %rs4, 0;
	@%p4 bra 	$L__BB0_6;
	add.s64 	%rd24, %rd3, %rd21;
	mov.b16 	%rs5, 1;
	st.global.u8 	[%rd24], %rs5;
	mul.wide.s32 	%rd25, %r6, 4;
	add.s64 	%rd26, %rd1, %rd25;
	ld.global.u32 	%r14, [%rd6];
	add.s32 	%r15, %r14, 1;
	atom.global.min.s32 	%r16, [%rd26], %r15;
	ld.global.u32 	%r19, [%rd5+4];
$L__BB0_6:
	add.s32 	%r18, %r18, 1;
	setp.lt.s32 	%p5, %r18, %r19;
	@%p5 bra 	$L__BB0_4;
$L__BB0_7:
	ret;

}


// ===== COMPILED SASS (sm_100) =====

	.target	sm_100

	.elftype	@"ET_EXEC"


//--------------------- .note.nv.tkinfo           --------------------------
	.section	.note.nv.tkinfo,"",@"SHT_NOTE"
	.sectionflags	@"SHF_NOTE_NV_TKINFO"
	.tkinfo
        /*0018*/ 	.word	0x00000002
        /*0030*/ 	.string	""
        /*0030*/ 	.string	"ptxas"
        /*0030*/ 	.string	"Cuda compilation tools, release 13.0, V13.0.88"
        /*0030*/ 	.string	"Build cuda_13.0.r13.0/compiler.36424714_0"
        /*0030*/ 	.string	"-arch sm_100 -m 64 "



//--------------------- .note.nv.cuinfo           --------------------------
	.section	.note.nv.cuinfo,"",@"SHT_NOTE"
	.sectionflags	@"SHF_NOTE_NV_CUINFO"
        /*0018*/ 	.short	0x0002
        /*001a*/ 	.short	0x0064
        /*001c*/ 	.short	0x0082
	.zero		2


//--------------------- .nv.info                  --------------------------
	.section	.nv.info,"",@"SHT_CUDA_INFO"
	.align	4


	//----- nvinfo : EIATTR_REGCOUNT
	.align		4
        /*0000*/ 	.byte	0x04, 0x2f
        /*0002*/ 	.short	(.L_1 - .L_0)
	.align		4
.L_0:
        /*0004*/ 	.word	index@(_Z7bfs_kerPiS_PcS0_S_i)
        /*0008*/ 	.word	0x00000014


	//----- nvinfo : EIATTR_FRAME_SIZE
	.align		4
.L_1:
        /*000c*/ 	.byte	0x04, 0x11
        /*000e*/ 	.short	(.L_3 - .L_2)
	.align		4
.L_2:
        /*0010*/ 	.word	index@(_Z7bfs_kerPiS_PcS0_S_i)
        /*0014*/ 	.word	0x00000000


	//----- nvinfo : EIATTR_MIN_STACK_SIZE
	.align		4
.L_3:
        /*0018*/ 	.byte	0x04, 0x12
        /*001a*/ 	.short	(.L_5 - .L_4)
	.align		4
.L_4:
        /*001c*/ 	.word	index@(_Z7bfs_kerPiS_PcS0_S_i)
        /*0020*/ 	.word	0x00000000
.L_5:


//--------------------- .nv.compat                --------------------------
	.section	.nv.compat,"",@"SHT_CUDA_COMPAT_INFO"
	.align	4
        /*0000*/ 	.byte	0x02, 0x09, 0x00, 0x00, 0x02, 0x02, 0x01, 0x00, 0x02, 0x05, 0x05, 0x00, 0x03, 0x07, 0x01, 0x01
        /*0010*/ 	.byte	0x02, 0x03, 0x00, 0x00, 0x02, 0x06, 0x01, 0x00, 0x04, 0x0b, 0x08, 0x00, 0x09, 0x00, 0x00, 0x00
        /*0020*/ 	.byte	0x00, 0x00, 0x00, 0x00


//--------------------- .nv.info._Z7bfs_kerPiS_PcS0_S_i --------------------------
	.section	.nv.info._Z7bfs_kerPiS_PcS0_S_i,"",@"SHT_CUDA_INFO"
	.sectionflags	@""
	.align	4


	//----- nvinfo : EIATTR_CUDA_API_VERSION
	.align		4
        /*0000*/ 	.byte	0x04, 0x37
        /*0002*/ 	.short	(.L_7 - .L_6)
.L_6:
        /*0004*/ 	.word	0x00000082


	//----- nvinfo : EIATTR_KPARAM_INFO
	.align		4
.L_7:
        /*0008*/ 	.byte	0x04, 0x17
        /*000a*/ 	.short	(.L_9 - .L_8)
.L_8:
        /*000c*/ 	.word	0x00000000
        /*0010*/ 	.short	0x0005
        /*0012*/ 	.short	0x0028
        /*0014*/ 	.byte	0x00, 0xf0, 0x11, 0x00


	//----- nvinfo : EIATTR_KPARAM_INFO
	.align		4
.L_9:
        /*0018*/ 	.byte	0x04, 0x17
        /*001a*/ 	.short	(.L_11 - .L_10)
.L_10:
        /*001c*/ 	.word	0x00000000
        /*0020*/ 	.short	0x0004
        /*0022*/ 	.short	0x0020
        /*0024*/ 	.byte	0x00, 0xf5, 0x21, 0x00


	//----- nvinfo : EIATTR_KPARAM_INFO
	.align		4
.L_11:
        /*0028*/ 	.byte	0x04, 0x17
        /*002a*/ 	.short	(.L_13 - .L_12)
.L_12:
        /*002c*/ 	.word	0x00000000
        /*0030*/ 	.short	0x0003
        /*0032*/ 	.short	0x0018
        /*0034*/ 	.byte	0x00, 0xf5, 0x21, 0x00


	//----- nvinfo : EIATTR_KPARAM_INFO
	.align		4
.L_13:
        /*0038*/ 	.byte	0x04, 0x17
        /*003a*/ 	.short	(.L_15 - .L_14)
.L_14:
        /*003c*/ 	.word	0x00000000
        /*0040*/ 	.short	0x0002
        /*0042*/ 	.short	0x0010
        /*0044*/ 	.byte	0x00, 0xf5, 0x21, 0x00


	//----- nvinfo : EIATTR_KPARAM_INFO
	.align		4
.L_15:
        /*0048*/ 	.byte	0x04, 0x17
        /*004a*/ 	.short	(.L_17 - .L_16)
.L_16:
        /*004c*/ 	.word	0x00000000
        /*0050*/ 	.short	0x0001
        /*0052*/ 	.short	0x0008
        /*0054*/ 	.byte	0x00, 0xf5, 0x21, 0x00


	//----- nvinfo : EIATTR_KPARAM_INFO
	.align		4
.L_17:
        /*0058*/ 	.byte	0x04, 0x17
        /*005a*/ 	.short	(.L_19 - .L_18)
.L_18:
        /*005c*/ 	.word	0x00000000
        /*0060*/ 	.short	0x0000
        /*0062*/ 	.short	0x0000
        /*0064*/ 	.byte	0x00, 0xf5, 0x21, 0x00


	//----- nvinfo : EIATTR_SPARSE_MMA_MASK
	.align		4
.L_19:
        /*0068*/ 	.byte	0x03, 0x50
        /*006a*/ 	.short	0x0000


	//----- nvinfo : EIATTR_MAXREG_COUNT
	.align		4
        /*006c*/ 	.byte	0x03, 0x1b
        /*006e*/ 	.short	0x00ff


	//----- nvinfo : EIATTR_MERCURY_ISA_VERSION
	.align		4
        /*0070*/ 	.byte	0x03, 0x5f
        /*0072*/ 	.short	0x0101


	//----- nvinfo : EIATTR_VRC_CTA_INIT_COUNT
	.align		4
        /*0074*/ 	.byte	0x02, 0x4a
	.zero		1
	.zero		1


	//----- nvinfo : EIATTR_EXIT_INSTR_OFFSETS
	.align		4
        /*0078*/ 	.byte	0x04, 0x1c
        /*007a*/ 	.short	(.L_21 - .L_20)


	//   ....[0]....
.L_20:
        /*007c*/ 	.word	0x00000070


	//   ....[1]....
        /*0080*/ 	.word	0x000000f0


	//   ....[2]....
        /*0084*/ 	.word	0x000001b0


	//   ....[3]....
        /*0088*/ 	.word	0x00000390


	//----- nvinfo : EIATTR_CRS_STACK_SIZE
	.align		4
.L_21:
        /*008c*/ 	.byte	0x04, 0x1e
        /*008e*/ 	.short	(.L_23 - .L_22)
.L_22:
        /*0090*/ 	.word	0x00000000


	//----- nvinfo : EIATTR_CBANK_PARAM_SIZE
	.align		4
.L_23:
        /*0094*/ 	.byte	0x03, 0x19
        /*0096*/ 	.short	0x002c


	//----- nvinfo : EIATTR_PARAM_CBANK
	.align		4
        /*0098*/ 	.byte	0x04, 0x0a
        /*009a*/ 	.short	(.L_25 - .L_24)
	.align		4
.L_24:
        /*009c*/ 	.word	index@(.nv.constant0._Z7bfs_kerPiS_PcS0_S_i)
        /*00a0*/ 	.short	0x0380
        /*00a2*/ 	.short	0x002c


	//----- nvinfo : EIATTR_SW_WAR
	.align		4
.L_25:
        /*00a4*/ 	.byte	0x04, 0x36
        /*00a6*/ 	.short	(.L_27 - .L_26)
.L_26:
        /*00a8*/ 	.word	0x00000008
.L_27:


//--------------------- .nv.callgraph             --------------------------
	.section	.nv.callgraph,"",@"SHT_CUDA_CALLGRAPH"
	.align	4
	.sectionentsize	8
	.align		4
        /*0000*/ 	.word	0x00000000
	.align		4
        /*0004*/ 	.word	0xffffffff
	.align		4
        /*0008*/ 	.word	0x00000000
	.align		4
        /*000c*/ 	.word	0xfffffffe
	.align		4
        /*0010*/ 	.word	0x00000000
	.align		4
        /*0014*/ 	.word	0xfffffffd
	.align		4
        /*0018*/ 	.word	0x00000000
	.align		4
        /*001c*/ 	.word	0xfffffffc


//--------------------- .text._Z7bfs_kerPiS_PcS0_S_i --------------------------
	.section	.text._Z7bfs_kerPiS_PcS0_S_i,"ax",@progbits
	.align	128
        .global         _Z7bfs_kerPiS_PcS0_S_i
        .type           _Z7bfs_kerPiS_PcS0_S_i,@function
        .size           _Z7bfs_kerPiS_PcS0_S_i,(.L_x_4 - _Z7bfs_kerPiS_PcS0_S_i)
        .other          _Z7bfs_kerPiS_PcS0_S_i,@"STO_CUDA_ENTRY STV_DEFAULT"
_Z7bfs_kerPiS_PcS0_S_i:
.text._Z7bfs_kerPiS_PcS0_S_i:
[----:B------:R-:W-:Y:S01]  /*0000*/  LDC R1, c[0x0][0x37c] ;  /* 0x0000df00ff017b82 */ /* 0x000fe20000000800 */
[----:B------:R-:W0:Y:S07]  /*0010*/  S2R R0, SR_TID.X ;  /* 0x0000000000007919 */ /* 0x000e2e0000002100 */
[----:B------:R-:W0:Y:S01]  /*0020*/  S2UR UR4, SR_CTAID.X ;  /* 0x00000000000479c3 */ /* 0x000e220000002500 */
[----:B------:R-:W1:Y:S07]  /*0030*/  LDCU UR5, c[0x0][0x3a8] ;  /* 0x00007500ff0577ac */ /* 0x000e6e0008000800 */
[----:B------:R-:W0:Y:S02]  /*0040*/  LDC R11, c[0x0][0x360] ;  /* 0x0000d800ff0b7b82 */ /* 0x000e240000000800 */
[----:B0-----:R-:W-:-:S05]  /*0050*/  IMAD R11, R11, UR4, R0 ;  /* 0x000000040b0b7c24 */ /* 0x001fca000f8e0200 */
[----:B-1----:R-:W-:-:S13]  /*0060*/  ISETP.GE.AND P0, PT, R11, UR5, PT ;  /* 0x000000050b007c0c */ /* 0x002fda000bf06270 */
[----:B------:R-:W-:Y:S05]  /*0070*/  @P0 EXIT ;  /* 0x000000000000094d */ /* 0x000fea0003800000 */
[----:B------:R-:W0:Y:S01]  /*0080*/  LDCU.64 UR6, c[0x0][0x390] ;  /* 0x00007200ff0677ac */ /* 0x000e220008000a00 */
[----:B------:R-:W-:Y:S01]  /*0090*/  SHF.R.S32.HI R7, RZ, 0x1f, R11 ;  /* 0x0000001fff077819 */ /* 0x000fe2000001140b */
[----:B------:R-:W1:Y:S01]  /*00a0*/  LDCU.64 UR4, c[0x0][0x358] ;  /* 0x00006b00ff0477ac */ /* 0x000e620008000a00 */
[----:B0-----:R-:W-:-:S04]  /*00b0*/  IADD3 R4, P0, PT, R11, UR6, RZ ;  /* 0x000000060b047c10 */ /* 0x001fc8000ff1e0ff */
[----:B------:R-:W-:-:S05]  /*00c0*/  IADD3.X R5, PT, PT, R7, UR7, RZ, P0, !PT ;  /* 0x0000000707057c10 */ /* 0x000fca00087fe4ff */
[----:B-1----:R-:W2:Y:S02]  /*00d0*/  LDG.E.U8 R0, desc[UR4][R4.64] ;  /* 0x0000000404007981 */ /* 0x002ea4000c1e1100 */
[----:B--2---:R-:W-:-:S13]  /*00e0*/  ISETP.NE.AND P0, PT, R0, RZ, PT ;  /* 0x000000ff0000720c */ /* 0x004fda0003f05270 */
[----:B------:R-:W-:Y:S05]  /*00f0*/  @!P0 EXIT ;  /* 0x000000000000894d */ /* 0x000fea0003800000 */
[----:B------:R-:W0:Y:S01]  /*0100*/  LDC.64 R2, c[0x0][0x380] ;  /* 0x0000e000ff027b82 */ /* 0x000e220000000a00 */
[----:B------:R-:W1:Y:S01]  /*0110*/  LDCU.64 UR6, c[0x0][0x398] ;  /* 0x00007300ff0677ac */ /* 0x000e620008000a00 */
[----:B------:R-:W-:Y:S01]  /*0120*/  IMAD.MOV.U32 R8, RZ, RZ, 0x1 ;  /* 0x00000001ff087424 */ /* 0x000fe200078e00ff */
[----:B------:R2:W-:Y:S01]  /*0130*/  STG.E.U8 desc[UR4][R4.64], RZ ;  /* 0x000000ff04007986 */ /* 0x0005e2000c101104 */
[----:B-1----:R-:W-:-:S04]  /*0140*/  IADD3 R6, P0, PT, R11, UR6, RZ ;  /* 0x000000060b067c10 */ /* 0x002fc8000ff1e0ff */
[----:B------:R-:W-:Y:S01]  /*0150*/  IADD3.X R7, PT, PT, R7, UR7, RZ, P0, !PT ;  /* 0x0000000707077c10 */ /* 0x000fe200087fe4ff */
[----:B0-----:R-:W-:-:S04]  /*0160*/  IMAD.WIDE R2, R11, 0x4, R2 ;  /* 0x000000040b027825 */ /* 0x001fc800078e0202 */
[----:B------:R2:W-:Y:S04]  /*0170*/  STG.E.U8 desc[UR4][R6.64], R8 ;  /* 0x0000000806007986 */ /* 0x0005e8000c101104 */
[----:B------:R-:W3:Y:S04]  /*0180*/  LDG.E R0, desc[UR4][R2.64] ;  /* 0x0000000402007981 */ /* 0x000ee8000c1e1900 */
[----:B------:R-:W3:Y:S02]  /*0190*/  LDG.E R13, desc[UR4][R2.64+0x4] ;  /* 0x00000404020d7981 */ /* 0x000ee4000c1e1900 */
[----:B---3--:R-:W-:-:S13]  /*01a0*/  ISETP.GE.AND P0, PT, R0, R13, PT ;  /* 0x0000000d0000720c */ /* 0x008fda0003f06270 */
[----:B--2---:R-:W-:Y:S05]  /*01b0*/  @P0 EXIT ;  /* 0x000000000000094d */ /* 0x004fea0003800000 */
[----:B------:R-:W0:Y:S01]  /*01c0*/  LDC.64 R8, c[0x0][0x3a0] ;  /* 0x0000e800ff087b82 */ /* 0x000e220000000a00 */
[----:B------:R-:W-:Y:S01]  /*01d0*/  IMAD.MOV.U32 R15, RZ, RZ, R13 ;  /* 0x000000ffff0f7224 */ /* 0x000fe200078e000d */
[----:B------:R-:W1:Y:S01]  /*01e0*/  LDCU.64 UR6, c[0x0][0x398] ;  /* 0x00007300ff0677ac */ /* 0x000e620008000a00 */
[----:B------:R-:W2:Y:S05]  /*01f0*/  LDCU.64 UR8, c[0x0][0x390] ;  /* 0x00007200ff0877ac */ /* 0x000eaa0008000a00 */
[----:B------:R-:W3:Y:S08]  /*0200*/  LDC.64 R4, c[0x0][0x3a0] ;  /* 0x0000e800ff047b82 */ /* 0x000ef00000000a00 */
[----:B------:R-:W4:Y:S01]  /*0210*/  LDC.64 R6, c[0x0][0x388] ;  /* 0x0000e200ff067b82 */ /* 0x000f220000000a00 */
[----:B012---:R-:W-:-:S07]  /*0220*/  IMAD.WIDE R8, R11, 0x4, R8 ;  /* 0x000000040b087825 */ /* 0x007fce00078e0208 */
.L_x_2:
[----:B0---4-:R-:W-:-:S06]  /*0230*/  IMAD.WIDE R10, R0, 0x4, R6 ;  /* 0x00000004000a7825 */ /* 0x011fcc00078e0206 */
[----:B------:R-:W2:Y:S02]  /*0240*/  LDG.E R11, desc[UR4][R10.64] ;  /* 0x000000040a0b7981 */ /* 0x000ea4000c1e1900 */
[----:B--2---:R-:W-:Y:S02]  /*0250*/  SHF.R.S32.HI R14, RZ, 0x1f, R11 ;  /* 0x0000001fff0e7819 */ /* 0x004fe4000001140b */
[----:B------:R-:W-:-:S04]  /*0260*/  IADD3 R12, P0, PT, R11, UR6, RZ ;  /* 0x000000060b0c7c10 */ /* 0x000fc8000ff1e0ff */
[----:B------:R-:W-:-:S05]  /*0270*/  IADD3.X R13, PT, PT, R14, UR7, RZ, P0, !PT ;  /* 0x000000070e0d7c10 */ /* 0x000fca00087fe4ff */
[----:B------:R-:W2:Y:S01]  /*0280*/  LDG.E.U8 R12, desc[UR4][R12.64] ;  /* 0x000000040c0c7981 */ /* 0x000ea2000c1e1100 */
[----:B------:R-:W-:Y:S01]  /*0290*/  BSSY.RECONVERGENT B0, `(.L_x_0) ;  /* 0x000000d000007945 */ /* 0x000fe20003800200 */
[----:B------:R-:W-:Y:S01]  /*02a0*/  VIADD R0, R0, 0x1 ;  /* 0x0000000100007836 */ /* 0x000fe20000000000 */
[----:B--2---:R-:W-:-:S13]  /*02b0*/  ISETP.NE.AND P0, PT, R12, RZ, PT ;  /* 0x000000ff0c00720c */ /* 0x004fda0003f05270 */
[----:B------:R-:W-:Y:S05]  /*02c0*/  @P0 BRA `(.L_x_1) ;  /* 0x0000000000240947 */ /* 0x000fea0003800000 */
[----:B------:R-:W-:Y:S01]  /*02d0*/  IADD3 R12, P0, PT, R11, UR8, RZ ;  /* 0x000000080b0c7c10 */ /* 0x000fe2000ff1e0ff */
[----:B------:R-:W-:-:S03]  /*02e0*/  IMAD.MOV.U32 R16, RZ, RZ, 0x1 ;  /* 0x00000001ff107424 */ /* 0x000fc600078e00ff */
[----:B------:R-:W-:-:S05]  /*02f0*/  IADD3.X R13, PT, PT, R14, UR9, RZ, P0, !PT ;  /* 0x000000090e0d7c10 */ /* 0x000fca00087fe4ff */
[----:B------:R0:W-:Y:S04]  /*0300*/  STG.E.U8 desc[UR4][R12.64], R16 ;  /* 0x000000100c007986 */ /* 0x0001e8000c101104 */
[----:B------:R-:W2:Y:S01]  /*0310*/  LDG.E R14, desc[UR4][R8.64] ;  /* 0x00000004080e7981 */ /* 0x000ea2000c1e1900 */
[----:B---3--:R-:W-:-:S04]  /*0320*/  IMAD.WIDE R10, R11, 0x4, R4 ;  /* 0x000000040b0a7825 */ /* 0x008fc800078e0204 */
[----:B--2---:R-:W-:-:S05]  /*0330*/  VIADD R17, R14, 0x1 ;  /* 0x000000010e117836 */ /* 0x004fca0000000000 */
[----:B------:R0:W-:Y:S04]  /*0340*/  REDG.E.MIN.S32.STRONG.GPU desc[UR4][R10.64], R17 ;  /* 0x000000110a00798e */ /* 0x0001e8000c92e304 */
[----:B------:R0:W5:Y:S02]  /*0350*/  LDG.E R15, desc[UR4][R2.64+0x4] ;  /* 0x00000404020f7981 */ /* 0x000164000c1e1900 */
.L_x_1:
[----:B------:R-:W-:Y:S05]  /*0360*/  BSYNC.RECONVERGENT B0 ;  /* 0x0000000000007941 */ /* 0x000fea0003800200 */
.L_x_0:
[----:B-----5:R-:W-:-:S13]  /*0370*/  ISETP.GE.AND P0, PT, R0, R15, PT ;  /* 0x0000000f0000720c */ /* 0x020fda0003f06270 */
[----:B------:R-:W-:Y:S05]  /*0380*/  @!P0 BRA `(.L_x_2) ;  /* 0xfffffffc00a88947 */ /* 0x000fea000383ffff */
[----:B------:R-:W-:Y:S05]  /*0390*/  EXIT ;  /* 0x000000000000794d */ /* 0x000fea0003800000 */
.L_x_3:
[----:B------:R-:W-:-:S00]  /*03a0*/  BRA `(.L_x_3) ;  /* 0xfffffffc00fc7947 */ /* 0x000fc0000383ffff */
[----:B------:R-:W-:-:S00]  /*03b0*/  NOP ;  /* 0x0000000000007918 */ /* 0x000fc00000000000 */
        /* <DEDUP_REMOVED lines=12> */
.L_x_4:


//--------------------- .nv.shared.reserved.0     --------------------------
	.section	.nv.shared.reserved.0,"aw",@nobits
	.weak		__nv_reservedSMEM_offset_0_alias
	.size		__nv_reservedSMEM_offset_0_alias, 0, 64
	.other		__nv_reservedSMEM_offset_0_alias,@"STO_CUDA_RESERVED_SHARED STV_DEFAULT"
__nv_reservedSMEM_offset_0_alias:
	.zero		0
	.zero		64


//--------------------- .nv.constant0._Z7bfs_kerPiS_PcS0_S_i --------------------------
	.section	.nv.constant0._Z7bfs_kerPiS_PcS0_S_i,"a",@progbits
	.sectionflags	@""
	.align	4
.nv.constant0._Z7bfs_kerPiS_PcS0_S_i:
	.zero		940


//--------------------- SYMBOLS --------------------------

	.type		.nv.reservedSmem.offset0,@object
	.size		.nv.reservedSmem.offset0,0x4
